//
// Generated by NVIDIA NVVM Compiler
//
// Compiler Build ID: CL-36424714
// Cuda compilation tools, release 13.0, V13.0.88
// Based on NVVM 20.0.0
//

.version 9.0
.target sm_100
.address_size 64

	// .globl	_Z17tensor_log_kernelPfS_
.global .align 4 .b8 self[256];
.global .align 4 .b8 result[256];

.visible .entry _Z17tensor_log_kernelPfS_(
	.param .u64 .ptr .align 1 _Z17tensor_log_kernelPfS__param_0,
	.param .u64 .ptr .align 1 _Z17tensor_log_kernelPfS__param_1
)
{
	.reg .pred 	%p<4>;
	.reg .b32 	%r<11>;
	.reg .b32 	%f<4>;
	.reg .b64 	%rd<16>;

	ld.param.u64 	%rd1, [_Z17tensor_log_kernelPfS__param_0];
	ld.param.u64 	%rd2, [_Z17tensor_log_kernelPfS__param_1];
	mov.u32 	%r3, %tid.y;
	mov.u32 	%r4, %ctaid.y;
	mov.u32 	%r5, %ntid.y;
	mad.lo.s32 	%r1, %r4, %r5, %r3;
	mov.u32 	%r6, %tid.x;
	mov.u32 	%r7, %ctaid.x;
	mov.u32 	%r8, %ntid.x;
	mad.lo.s32 	%r2, %r7, %r8, %r6;
	setp.gt.u32 	%p1, %r1, 7;
	setp.gt.s32 	%p2, %r2, 7;
	or.pred  	%p3, %p1, %p2;
	@%p3 bra 	$L__BB0_2;
	cvta.to.global.u64 	%rd3, %rd1;
	cvta.to.global.u64 	%rd4, %rd2;
	shl.b32 	%r9, %r1, 3;
	add.s32 	%r10, %r9, %r2;
	mul.wide.s32 	%rd5, %r10, 4;
	add.s64 	%rd6, %rd3, %rd5;
	ld.global.f32 	%f1, [%rd6];
	mul.wide.u32 	%rd7, %r1, 32;
	mov.u64 	%rd8, self;
	add.s64 	%rd9, %rd8, %rd7;
	mul.wide.s32 	%rd10, %r2, 4;
	add.s64 	%rd11, %rd9, %rd10;
	st.global.f32 	[%rd11], %f1;
	lg2.approx.f32 	%f2, %f1;
	mul.f32 	%f3, %f2, 0f3F317218;
	mov.u64 	%rd12, result;
	add.s64 	%rd13, %rd12, %rd7;
	add.s64 	%rd14, %rd13, %rd10;
	st.global.f32 	[%rd14], %f3;
	add.s64 	%rd15, %rd4, %rd5;
	st.global.f32 	[%rd15], %f3;
$L__BB0_2:
	ret;

}


// ===== COMPILED SASS (sm_100) =====

	.target	sm_100

	.elftype	@"ET_EXEC"


//--------------------- .note.nv.tkinfo           --------------------------
	.section	.note.nv.tkinfo,"",@"SHT_NOTE"
	.sectionflags	@"SHF_NOTE_NV_TKINFO"
	.tkinfo
        /*0018*/ 	.word	0x00000002
        /*0030*/ 	.string	""
        /*0030*/ 	.string	"ptxas"
        /*0030*/ 	.string	"Cuda compilation tools, release 13.0, V13.0.88"
        /*0030*/ 	.string	"Build cuda_13.0.r13.0/compiler.36424714_0"
        /*0030*/ 	.string	"-arch sm_100 -m 64 "



//--------------------- .note.nv.cuinfo           --------------------------
	.section	.note.nv.cuinfo,"",@"SHT_NOTE"
	.sectionflags	@"SHF_NOTE_NV_CUINFO"
        /*0018*/ 	.short	0x0002
        /*001a*/ 	.short	0x0064
        /*001c*/ 	.short	0x0082
	.zero		2


//--------------------- .nv.info                  --------------------------
	.section	.nv.info,"",@"SHT_CUDA_INFO"
	.align	4


	//----- nvinfo : EIATTR_REGCOUNT
	.align		4
        /*0000*/ 	.byte	0x04, 0x2f
        /*0002*/ 	.short	(.L_3 - .L_2)
	.align		4
.L_2:
        /*0004*/ 	.word	index@(_Z17tensor_log_kernelPfS_)
        /*0008*/ 	.word	0x00000014


	//----- nvinfo : EIATTR_FRAME_SIZE
	.align		4
.L_3:
        /*000c*/ 	.byte	0x04, 0x11
        /*000e*/ 	.short	(.L_5 - .L_4)
	.align		4
.L_4:
        /*0010*/ 	.word	index@(_Z17tensor_log_kernelPfS_)
        /*0014*/ 	.word	0x00000000


	//----- nvinfo : EIATTR_MIN_STACK_SIZE
	.align		4
.L_5:
        /*0018*/ 	.byte	0x04, 0x12
        /*001a*/ 	.short	(.L_7 - .L_6)
	.align		4
.L_6:
        /*001c*/ 	.word	index@(_Z17tensor_log_kernelPfS_)
        /*0020*/ 	.word	0x00000000
.L_7:


//--------------------- .nv.compat                --------------------------
	.section	.nv.compat,"",@"SHT_CUDA_COMPAT_INFO"
	.align	4
        /*0000*/ 	.byte	0x02, 0x09, 0x00, 0x00, 0x02, 0x02, 0x01, 0x00, 0x02, 0x05, 0x05, 0x00, 0x03, 0x07, 0x01, 0x01
        /*0010*/ 	.byte	0x02, 0x03, 0x00, 0x00, 0x02, 0x06, 0x01, 0x00, 0x04, 0x0b, 0x08, 0x00, 0x01, 0x00, 0x00, 0x00
        /*0020*/ 	.byte	0x00, 0x00, 0x00, 0x00


//--------------------- .nv.info._Z17tensor_log_kernelPfS_ --------------------------
	.section	.nv.info._Z17tensor_log_kernelPfS_,"",@"SHT_CUDA_INFO"
	.sectionflags	@""
	.align	4


	//----- nvinfo : EIATTR_CUDA_API_VERSION
	.align		4
        /*0000*/ 	.byte	0x04, 0x37
        /*0002*/ 	.short	(.L_9 - .L_8)
.L_8:
        /*0004*/ 	.word	0x00000082


	//----- nvinfo : EIATTR_KPARAM_INFO
	.align		4
.L_9:
        /*0008*/ 	.byte	0x04, 0x17
        /*000a*/ 	.short	(.L_11 - .L_10)
.L_10:
        /*000c*/ 	.word	0x00000000
        /*0010*/ 	.short	0x0001
        /*0012*/ 	.short	0x0008
        /*0014*/ 	.byte	0x00, 0xf5, 0x21, 0x00


	//----- nvinfo : EIATTR_KPARAM_INFO
	.align		4
.L_11:
        /*0018*/ 	.byte	0x04, 0x17
        /*001a*/ 	.short	(.L_13 - .L_12)
.L_12:
        /*001c*/ 	.word	0x00000000
        /*0020*/ 	.short	0x0000
        /*0022*/ 	.short	0x0000
        /*0024*/ 	.byte	0x00, 0xf5, 0x21, 0x00


	//----- nvinfo : EIATTR_SPARSE_MMA_MASK
	.align		4
.L_13:
        /*0028*/ 	.byte	0x03, 0x50
        /*002a*/ 	.short	0x0000


	//----- nvinfo : EIATTR_MAXREG_COUNT
	.align		4
        /*002c*/ 	.byte	0x03, 0x1b
        /*002e*/ 	.short	0x00ff


	//----- nvinfo : EIATTR_MERCURY_ISA_VERSION
	.align		4
        /*0030*/ 	.byte	0x03, 0x5f
        /*0032*/ 	.short	0x0101


	//----- nvinfo : EIATTR_VRC_CTA_INIT_COUNT
	.align		4
        /*0034*/ 	.byte	0x02, 0x4a
	.zero		1
	.zero		1


	//----- nvinfo : EIATTR_EXIT_INSTR_OFFSETS
	.align		4
        /*0038*/ 	.byte	0x04, 0x1c
        /*003a*/ 	.short	(.L_15 - .L_14)


	//   ....[0]....
.L_14:
        /*003c*/ 	.word	0x000000b0


	//   ....[1]....
        /*0040*/ 	.word	0x00000210


	//----- nvinfo : EIATTR_CBANK_PARAM_SIZE
	.align		4
.L_15:
        /*0044*/ 	.byte	0x03, 0x19
        /*0046*/ 	.short	0x0010


	//----- nvinfo : EIATTR_PARAM_CBANK
	.align		4
        /*0048*/ 	.byte	0x04, 0x0a
        /*004a*/ 	.short	(.L_17 - .L_16)
	.align		4
.L_16:
        /*004c*/ 	.word	index@(.nv.constant0._Z17tensor_log_kernelPfS_)
        /*0050*/ 	.short	0x0380
        /*0052*/ 	.short	0x0010


	//----- nvinfo : EIATTR_SW_WAR
	.align		4
.L_17:
        /*0054*/ 	.byte	0x04, 0x36
        /*0056*/ 	.short	(.L_19 - .L_18)
.L_18:
        /*0058*/ 	.word	0x00000008
.L_19:


//--------------------- .nv.callgraph             --------------------------
	.section	.nv.callgraph,"",@"SHT_CUDA_CALLGRAPH"
	.align	4
	.sectionentsize	8
	.align		4
        /*0000*/ 	.word	0x00000000
	.align		4
        /*0004*/ 	.word	0xffffffff
	.align		4
        /*0008*/ 	.word	0x00000000
	.align		4
        /*000c*/ 	.word	0xfffffffe
	.align		4
        /*0010*/ 	.word	0x00000000
	.align		4
        /*0014*/ 	.word	0xfffffffd
	.align		4
        /*0018*/ 	.word	0x00000000
	.align		4
        /*001c*/ 	.word	0xfffffffc


//--------------------- .nv.constant4             --------------------------
	.section	.nv.constant4,"a",@progbits
	.align	8
	.align		8
.nv.constant4:
        /*0000*/ 	.dword	self
	.align		8
        /*0008*/ 	.dword	result


//--------------------- .text._Z17tensor_log_kernelPfS_ --------------------------
	.section	.text._Z17tensor_log_kernelPfS_,"ax",@progbits
	.align	128
        .global         _Z17tensor_log_kernelPfS_
        .type           _Z17tensor_log_kernelPfS_,@function
        .size           _Z17tensor_log_kernelPfS_,(.L_x_1 - _Z17tensor_log_kernelPfS_)
        .other          _Z17tensor_log_kernelPfS_,@"STO_CUDA_ENTRY STV_DEFAULT"
_Z17tensor_log_kernelPfS_:
.text._Z17tensor_log_kernelPfS_:
[----:B------:R-:W-:Y:S01]  /*0000*/  LDC R1, c[0x0][0x37c] ;  /* 0x0000df00ff017b82 */ /* 0x000fe20000000800 */
[----:B------:R-:W0:Y:S07]  /*0010*/  S2R R13, SR_TID.X ;  /* 0x00000000000d7919 */ /* 0x000e2e0000002100 */
[----:B------:R-:W1:Y:S01]  /*0020*/  LDC R0, c[0x0][0x364] ;  /* 0x0000d900ff007b82 */ /* 0x000e620000000800 */
[----:B------:R-:W1:Y:S07]  /*0030*/  S2R R11, SR_TID.Y ;  /* 0x00000000000b7919 */ /* 0x000e6e0000002200 */
[----:B------:R-:W0:Y:S08]  /*0040*/  S2UR UR5, SR_CTAID.X ;  /* 0x00000000000579c3 */ /* 0x000e300000002500 */
[----:B------:R-:W0:Y:S08]  /*0050*/  LDC R2, c[0x0][0x360] ;  /* 0x0000d800ff027b82 */ /* 0x000e300000000800 */
[----:B------:R-:W1:Y:S01]  /*0060*/  S2UR UR4, SR_CTAID.Y ;  /* 0x00000000000479c3 */ /* 0x000e620000002600 */
[----:B0-----:R-:W-:-:S05]  /*0070*/  IMAD R13, R2, UR5, R13 ;  /* 0x00000005020d7c24 */ /* 0x001fca000f8e020d */
[----:B------:R-:W-:Y:S01]  /*0080*/  ISETP.GT.AND P0, PT, R13, 0x7, PT ;  /* 0x000000070d00780c */ /* 0x000fe20003f04270 */
[----:B-1----:R-:W-:-:S05]  /*0090*/  IMAD R11, R0, UR4, R11 ;  /* 0x00000004000b7c24 */ /* 0x002fca000f8e020b */
[----:B------:R-:W-:-:S13]  /*00a0*/  ISETP.GT.U32.OR P0, PT, R11, 0x7, P0 ;  /* 0x000000070b00780c */ /* 0x000fda0000704470 */
[----:B------:R-:W-:Y:S05]  /*00b0*/  @P0 EXIT ;  /* 0x000000000000094d */ /* 0x000fea0003800000 */
[----:B------:R-:W0:Y:S01]  /*00c0*/  LDC.64 R2, c[0x0][0x380] ;  /* 0x0000e000ff027b82 */ /* 0x000e220000000a00 */
[----:B------:R-:W1:Y:S01]  /*00d0*/  LDCU.64 UR4, c[0x0][0x358] ;  /* 0x00006b00ff0477ac */ /* 0x000e620008000a00 */
[----:B------:R-:W-:-:S06]  /*00e0*/  LEA R15, R11, R13, 0x3 ;  /* 0x0000000d0b0f7211 */ /* 0x000fcc00078e18ff */
[----:B------:R-:W2:Y:S08]  /*00f0*/  LDC.64 R4, c[0x4][RZ] ;  /* 0x01000000ff047b82 */ /* 0x000eb00000000a00 */
[----:B------:R-:W3:Y:S01]  /*0100*/  LDC.64 R6, c[0x4][0x8] ;  /* 0x01000200ff067b82 */ /* 0x000ee20000000a00 */
[----:B0-----:R-:W-:-:S07]  /*0110*/  IMAD.WIDE R2, R15, 0x4, R2 ;  /* 0x000000040f027825 */ /* 0x001fce00078e0202 */
[----:B------:R-:W0:Y:S01]  /*0120*/  LDC.64 R8, c[0x0][0x388] ;  /* 0x0000e200ff087b82 */ /* 0x000e220000000a00 */
[----:B-1----:R0:W4:Y:S01]  /*0130*/  LDG.E R17, desc[UR4][R2.64] ;  /* 0x0000000402117981 */ /* 0x002122000c1e1900 */
[----:B--2---:R-:W-:-:S04]  /*0140*/  IMAD.WIDE.U32 R4, R11, 0x20, R4 ;  /* 0x000000200b047825 */ /* 0x004fc800078e0004 */
[----:B------:R-:W-:-:S04]  /*0150*/  IMAD.WIDE R4, R13, 0x4, R4 ;  /* 0x000000040d047825 */ /* 0x000fc800078e0204 */
[----:B---3--:R-:W-:-:S04]  /*0160*/  IMAD.WIDE.U32 R6, R11, 0x20, R6 ;  /* 0x000000200b067825 */ /* 0x008fc800078e0006 */
[----:B------:R-:W-:-:S04]  /*0170*/  IMAD.WIDE R6, R13, 0x4, R6 ;  /* 0x000000040d067825 */ /* 0x000fc800078e0206 */
[----:B0-----:R-:W-:Y:S01]  /*0180*/  IMAD.WIDE R2, R15, 0x4, R8 ;  /* 0x000000040f027825 */ /* 0x001fe200078e0208 */
[----:B----4-:R-:W-:Y:S01]  /*0190*/  FSETP.GEU.AND P0, PT, |R17|, 1.175494350822287508e-38, PT ;  /* 0x008000001100780b */ /* 0x010fe20003f0e200 */
[----:B------:R0:W-:-:S12]  /*01a0*/  STG.E desc[UR4][R4.64], R17 ;  /* 0x0000001104007986 */ /* 0x0001d8000c101904 */
[----:B0-----:R-:W-:-:S04]  /*01b0*/  @!P0 FMUL R17, R17, 16777216 ;  /* 0x4b80000011118820 */ /* 0x001fc80000400000 */
[----:B------:R-:W0:Y:S02]  /*01c0*/  MUFU.LG2 R0, R17 ;  /* 0x0000001100007308 */ /* 0x000e240000000c00 */
[----:B0-----:R-:W-:-:S04]  /*01d0*/  @!P0 FADD R0, R0, -24 ;  /* 0xc1c0000000008421 */ /* 0x001fc80000000000 */
[----:B------:R-:W-:-:S05]  /*01e0*/  FMUL R11, R0, 0.69314718246459960938 ;  /* 0x3f317218000b7820 */ /* 0x000fca0000400000 */
[----:B------:R-:W-:Y:S04]  /*01f0*/  STG.E desc[UR4][R6.64], R11 ;  /* 0x0000000b06007986 */ /* 0x000fe8000c101904 */
[----:B------:R-:W-:Y:S01]  /*0200*/  STG.E desc[UR4][R2.64], R11 ;  /* 0x0000000b02007986 */ /* 0x000fe2000c101904 */
[----:B------:R-:W-:Y:S05]  /*0210*/  EXIT ;  /* 0x000000000000794d */ /* 0x000fea0003800000 */
.L_x_0:
[----:B------:R-:W-:-:S00]  /*0220*/  BRA `(.L_x_0) ;  /* 0xfffffffc00fc7947 */ /* 0x000fc0000383ffff */
[----:B------:R-:W-:-:S00]  /*0230*/  NOP ;  /* 0x0000000000007918 */ /* 0x000fc00000000000 */
        /* <DEDUP_REMOVED lines=12> */
.L_x_1:


//--------------------- .nv.shared.reserved.0     --------------------------
	.section	.nv.shared.reserved.0,"aw",@nobits
	.weak		__nv_reservedSMEM_offset_0_alias
	.size		__nv_reservedSMEM_offset_0_alias, 0, 64
	.other		__nv_reservedSMEM_offset_0_alias,@"STO_CUDA_RESERVED_SHARED STV_DEFAULT"
__nv_reservedSMEM_offset_0_alias:
	.zero		0
	.zero		64


//--------------------- .nv.global                --------------------------
	.section	.nv.global,"aw",@nobits
	.align	4
.nv.global:
	.type		self,@object
	.size		self,(result - self)
self:
	.zero		256
	.type		result,@object
	.size		result,(.L_1 - result)
result:
	.zero		256
.L_1:


//--------------------- .nv.constant0._Z17tensor_log_kernelPfS_ --------------------------
	.section	.nv.constant0._Z17tensor_log_kernelPfS_,"a",@progbits
	.sectionflags	@""
	.align	4
.nv.constant0._Z17tensor_log_kernelPfS_:
	.zero		912


//--------------------- SYMBOLS --------------------------

	.type		.nv.reservedSmem.offset0,@object
	.size		.nv.reservedSmem.offset0,0x4
